	.headerflags	@"EF_CUDA_TEXMODE_UNIFIED EF_CUDA_64BIT_ADDRESS EF_CUDA_ACCELERATORS EF_CUDA_SM90 EF_CUDA_VIRTUAL_SM(EF_CUDA_SM90)"
	.elftype	@"ET_EXEC"


//--------------------- .nv.info                  --------------------------
	.section	.nv.info,"",@"SHT_CUDA_INFO"
	.align	4


	//----- nvinfo : EIATTR_REGCOUNT
	.align		4
        /*0000*/ 	.byte	0x04, 0x2f
        /*0002*/ 	.short	(.L_1 - .L_0)
	.align		4
.L_0:
        /*0004*/ 	.word	index@(triton_poi_fused_add_mul_sigmoid_7)
        /*0008*/ 	.word	0x00000020


	//----- nvinfo : EIATTR_MIN_STACK_SIZE
	.align		4
.L_1:
        /*000c*/ 	.byte	0x04, 0x12
        /*000e*/ 	.short	(.L_3 - .L_2)
	.align		4
.L_2:
        /*0010*/ 	.word	index@(triton_poi_fused_add_mul_sigmoid_7)
        /*0014*/ 	.word	0x00000000


	//----- nvinfo : EIATTR_FRAME_SIZE
	.align		4
.L_3:
        /*0018*/ 	.byte	0x04, 0x11
        /*001a*/ 	.short	(.L_5 - .L_4)
	.align		4
.L_4:
        /*001c*/ 	.word	index@(triton_poi_fused_add_mul_sigmoid_7)
        /*0020*/ 	.word	0x00000000


	//----- nvinfo : EIATTR_MIN_STACK_SIZE
	.align		4
.L_5:
        /*0024*/ 	.byte	0x04, 0x12
        /*0026*/ 	.short	(.L_7 - .L_6)
	.align		4
.L_6:
        /*0028*/ 	.word	index@(triton_poi_fused_add_mul_sigmoid_7)
        /*002c*/ 	.word	0x00000000
.L_7:


//--------------------- .nv.info.triton_poi_fused_add_mul_sigmoid_7 --------------------------
	.section	.nv.info.triton_poi_fused_add_mul_sigmoid_7,"",@"SHT_CUDA_INFO"
	.sectionflags	@""
	.align	4


	//----- nvinfo : EIATTR_CUDA_API_VERSION
	.align		4
        /*0000*/ 	.byte	0x04, 0x37
        /*0002*/ 	.short	(.L_9 - .L_8)
.L_8:
        /*0004*/ 	.word	0x0000007c


	//----- nvinfo : EIATTR_KPARAM_INFO
	.align		4
.L_9:
        /*0008*/ 	.byte	0x04, 0x17
        /*000a*/ 	.short	(.L_11 - .L_10)
.L_10:
        /*000c*/ 	.word	0x00000000
        /*0010*/ 	.short	0x0005
        /*0012*/ 	.short	0x0024
        /*0014*/ 	.byte	0x00, 0xf0, 0x11, 0x00


	//----- nvinfo : EIATTR_KPARAM_INFO
	.align		4
.L_11:
        /*0018*/ 	.byte	0x04, 0x17
        /*001a*/ 	.short	(.L_13 - .L_12)
.L_12:
        /*001c*/ 	.word	0x00000000
        /*0020*/ 	.short	0x0004
        /*0022*/ 	.short	0x0020
        /*0024*/ 	.byte	0x00, 0xf0, 0x11, 0x00


	//----- nvinfo : EIATTR_KPARAM_INFO
	.align		4
.L_13:
        /*0028*/ 	.byte	0x04, 0x17
        /*002a*/ 	.short	(.L_15 - .L_14)
.L_14:
        /*002c*/ 	.word	0x00000000
        /*0030*/ 	.short	0x0003
        /*0032*/ 	.short	0x0018
        /*0034*/ 	.byte	0x00, 0xf4, 0x21, 0x00


	//----- nvinfo : EIATTR_KPARAM_INFO
	.align		4
.L_15:
        /*0038*/ 	.byte	0x04, 0x17
        /*003a*/ 	.short	(.L_17 - .L_16)
.L_16:
        /*003c*/ 	.word	0x00000000
        /*0040*/ 	.short	0x0002
        /*0042*/ 	.short	0x0010
        /*0044*/ 	.byte	0x00, 0xf4, 0x21, 0x00


	//----- nvinfo : EIATTR_KPARAM_INFO
	.align		4
.L_17:
        /*0048*/ 	.byte	0x04, 0x17
        /*004a*/ 	.short	(.L_19 - .L_18)
.L_18:
        /*004c*/ 	.word	0x00000000
        /*0050*/ 	.short	0x0001
        /*0052*/ 	.short	0x0008
        /*0054*/ 	.byte	0x00, 0xf4, 0x21, 0x00


	//----- nvinfo : EIATTR_KPARAM_INFO
	.align		4
.L_19:
        /*0058*/ 	.byte	0x04, 0x17
        /*005a*/ 	.short	(.L_21 - .L_20)
.L_20:
        /*005c*/ 	.word	0x00000000
        /*0060*/ 	.short	0x0000
        /*0062*/ 	.short	0x0000
        /*0064*/ 	.byte	0x00, 0xf4, 0x21, 0x00


	//----- nvinfo : EIATTR_SPARSE_MMA_MASK
	.align		4
.L_21:
        /*0068*/ 	.byte	0x03, 0x50
        /*006a*/ 	.short	0x0000


	//----- nvinfo : EIATTR_MAXREG_COUNT
	.align		4
        /*006c*/ 	.byte	0x03, 0x1b
        /*006e*/ 	.short	0x00ff


	//----- nvinfo : EIATTR_EXIT_INSTR_OFFSETS
	.align		4
        /*0070*/ 	.byte	0x04, 0x1c
        /*0072*/ 	.short	(.L_23 - .L_22)


	//   ....[0]....
.L_22:
        /*0074*/ 	.word	0x00000e50


	//   ....[1]....
        /*0078*/ 	.word	0x00000eb0


	//----- nvinfo : EIATTR_REQNTID
	.align		4
.L_23:
        /*007c*/ 	.byte	0x04, 0x10
        /*007e*/ 	.short	(.L_25 - .L_24)
.L_24:
        /*0080*/ 	.word	0x00000100
        /*0084*/ 	.word	0x00000001
        /*0088*/ 	.word	0x00000001


	//----- nvinfo : EIATTR_CBANK_PARAM_SIZE
	.align		4
.L_25:
        /*008c*/ 	.byte	0x03, 0x19
        /*008e*/ 	.short	0x0028


	//----- nvinfo : EIATTR_PARAM_CBANK
	.align		4
        /*0090*/ 	.byte	0x04, 0x0a
        /*0092*/ 	.short	(.L_27 - .L_26)
	.align		4
.L_26:
        /*0094*/ 	.word	index@(.nv.constant0.triton_poi_fused_add_mul_sigmoid_7)
        /*0098*/ 	.short	0x0210
        /*009a*/ 	.short	0x0028


	//----- nvinfo : EIATTR_SW_WAR
	.align		4
.L_27:
        /*009c*/ 	.byte	0x04, 0x36
        /*009e*/ 	.short	(.L_29 - .L_28)
.L_28:
        /*00a0*/ 	.word	0x00000008
.L_29:


//--------------------- .nv.callgraph             --------------------------
	.section	.nv.callgraph,"",@"SHT_CUDA_CALLGRAPH"
	.align	4
	.sectionentsize	8
	.align		4
        /*0000*/ 	.word	0x00000000
	.align		4
        /*0004*/ 	.word	0xffffffff
	.align		4
        /*0008*/ 	.word	0x00000000
	.align		4
        /*000c*/ 	.word	0xfffffffe
	.align		4
        /*0010*/ 	.word	0x00000000
	.align		4
        /*0014*/ 	.word	0xfffffffd
	.align		4
        /*0018*/ 	.word	0x00000000
	.align		4
        /*001c*/ 	.word	0xfffffffc


//--------------------- .text.triton_poi_fused_add_mul_sigmoid_7 --------------------------
	.section	.text.triton_poi_fused_add_mul_sigmoid_7,"ax",@progbits
	.sectionflags	@"SHF_BARRIERS=1"
	.align	128
        .global         triton_poi_fused_add_mul_sigmoid_7
        .type           triton_poi_fused_add_mul_sigmoid_7,@function
        .size           triton_poi_fused_add_mul_sigmoid_7,(.L_x_1 - triton_poi_fused_add_mul_sigmoid_7)
        .other          triton_poi_fused_add_mul_sigmoid_7,@"STO_CUDA_ENTRY STV_DEFAULT"
triton_poi_fused_add_mul_sigmoid_7:
.text.triton_poi_fused_add_mul_sigmoid_7:
[----:B------:R-:W0:Y:S01]  /*0000*/  LDC R1, c[0x0][0x28] ;  /* 0x00000a00ff017b82 */ /* 0x000e220000000800 */
[----:B------:R-:W1:Y:S07]  /*0010*/  S2R R3, SR_TID.X ;  /* 0x0000000000037919 */ /* 0x000e6e0000002100 */
[----:B------:R-:W2:Y:S01]  /*0020*/  LDC.64 R6, c[0x0][0x210] ;  /* 0x00008400ff067b82 */ /* 0x000ea20000000a00 */
[----:B------:R-:W-:Y:S01]  /*0030*/  ULDC.64 UR6, c[0x0][0x208] ;  /* 0x0000820000067ab9 */ /* 0x000fe20000000a00 */
[----:B------:R-:W3:Y:S01]  /*0040*/  S2R R0, SR_CTAID.Y ;  /* 0x0000000000007919 */ /* 0x000ee20000002600 */
[----:B------:R-:W4:Y:S05]  /*0050*/  S2R R18, SR_CTAID.X ;  /* 0x0000000000127919 */ /* 0x000f2a0000002500 */
[----:B------:R-:W5:Y:S08]  /*0060*/  LDC.64 R28, c[0x0][0x218] ;  /* 0x00008600ff1c7b82 */ /* 0x000f700000000a00 */
[----:B------:R-:W4:Y:S01]  /*0070*/  LDC.64 R26, c[0x0][0x220] ;  /* 0x00008800ff1a7b82 */ /* 0x000f220000000a00 */
[----:B-1----:R-:W-:Y:S01]  /*0080*/  SHF.R.U32.HI R14, RZ, 0x6, R3 ;  /* 0x00000006ff0e7819 */ /* 0x002fe20000011603 */
[----:B---3--:R-:W-:-:S03]  /*0090*/  IMAD.SHL.U32 R13, R0, 0x10, RZ ;  /* 0x00000010000d7824 */ /* 0x008fc600078e00ff */
[----:B------:R-:W-:-:S04]  /*00a0*/  SGXT.U32 R14, R14, 0x2 ;  /* 0x000000020e0e781a */ /* 0x000fc80000000000 */
[----:B------:R-:W-:-:S05]  /*00b0*/  LOP3.LUT R9, R13, R14, RZ, 0xfc, !PT ;  /* 0x0000000e0d097212 */ /* 0x000fca00078efcff */
[----:B--2---:R-:W-:-:S05]  /*00c0*/  IMAD.WIDE R6, R9, 0x4, R6 ;  /* 0x0000000409067825 */ /* 0x004fca00078e0206 */
[----:B------:R-:W2:Y:S04]  /*00d0*/  LDG.E.EL R2, desc[UR6][R6.64] ;  /* 0x0000000606027981 */ /* 0x000ea8000c2e1900 */
[----:B------:R-:W3:Y:S04]  /*00e0*/  LDG.E.EL R19, desc[UR6][R6.64+0x20] ;  /* 0x0000200606137981 */ /* 0x000ee8000c2e1900 */
[----:B------:R-:W3:Y:S04]  /*00f0*/  LDG.E.EL R15, desc[UR6][R6.64+0x10] ;  /* 0x00001006060f7981 */ /* 0x000ee8000c2e1900 */
[----:B------:R1:W3:Y:S01]  /*0100*/  LDG.E.EL R23, desc[UR6][R6.64+0x30] ;  /* 0x0000300606177981 */ /* 0x0002e2000c2e1900 */
[----:B------:R-:W-:Y:S01]  /*0110*/  IMAD.SHL.U32 R22, R3, 0x4, RZ ;  /* 0x0000000403167824 */ /* 0x000fe200078e00ff */
[----:B------:R-:W-:-:S04]  /*0120*/  SHF.R.S32.HI R0, RZ, 0x1b, R0 ;  /* 0x0000001bff007819 */ /* 0x000fc80000011400 */
[----:B------:R-:W-:Y:S02]  /*0130*/  LOP3.LUT R5, R22, 0xfc, RZ, 0xc0, !PT ;  /* 0x000000fc16057812 */ /* 0x000fe400078ec0ff */
[----:B------:R-:W-:Y:S02]  /*0140*/  SGXT R0, R0, 0x1 ;  /* 0x000000010000781a */ /* 0x000fe40000000200 */
[----:B----4-:R-:W-:-:S04]  /*0150*/  PRMT R12, R5, 0x6540, R18 ;  /* 0x00006540050c7816 */ /* 0x010fc80000000012 */
[----:B------:R-:W-:Y:S02]  /*0160*/  LEA R21, R9, R12, 0x9 ;  /* 0x0000000c09157211 */ /* 0x000fe400078e48ff */
[----:B------:R-:W-:Y:S02]  /*0170*/  LEA.HI R9, R0, R9, RZ, 0xc ;  /* 0x0000000900097211 */ /* 0x000fe400078f60ff */
[----:B------:R-:W-:Y:S02]  /*0180*/  ISETP.GE.AND P0, PT, R12, 0x200, PT ;  /* 0x000002000c00780c */ /* 0x000fe40003f06270 */
[----:B------:R-:W-:Y:S02]  /*0190*/  SHF.R.S32.HI R9, RZ, 0xc, R9 ;  /* 0x0000000cff097819 */ /* 0x000fe40000011409 */
[----:B------:R-:W-:Y:S02]  /*01a0*/  CS2R R4, SRZ ;  /* 0x0000000000047805 */ /* 0x000fe4000001ff00 */
[----:B-1----:R-:W-:Y:S01]  /*01b0*/  CS2R R6, SRZ ;  /* 0x0000000000067805 */ /* 0x002fe2000001ff00 */
[----:B-----5:R-:W-:Y:S01]  /*01c0*/  IMAD.WIDE R20, R21, 0x4, R28 ;  /* 0x0000000415147825 */ /* 0x020fe200078e021c */
[----:B------:R-:W-:-:S03]  /*01d0*/  CS2R R10, SRZ ;  /* 0x00000000000a7805 */ /* 0x000fc6000001ff00 */
[----:B------:R-:W-:Y:S01]  /*01e0*/  IMAD R17, R9, 0x200, R12 ;  /* 0x0000020009117824 */ /* 0x000fe200078e020c */
[----:B------:R-:W-:-:S03]  /*01f0*/  CS2R R8, SRZ ;  /* 0x0000000000087805 */ /* 0x000fc6000001ff00 */
[----:B0-----:R-:W-:Y:S01]  /*0200*/  IMAD.WIDE R16, R17, 0x4, R26 ;  /* 0x0000000411107825 */ /* 0x001fe200078e021a */
[----:B------:R0:W4:Y:S04]  /*0210*/  @!P0 LDG.E.EL.128 R4, desc[UR6][R20.64] ;  /* 0x0000000614048981 */ /* 0x000128000c2e1d00 */
[----:B------:R1:W5:Y:S01]  /*0220*/  @!P0 LDG.E.EL.128 R8, desc[UR6][R16.64] ;  /* 0x0000000610088981 */ /* 0x000362000c2e1d00 */
[----:B--2---:R-:W-:-:S04]  /*0230*/  FADD R2, RZ, -R2 ;  /* 0x80000002ff027221 */ /* 0x004fc80000000000 */
[----:B------:R-:W-:-:S05]  /*0240*/  FMUL R2, R2, 1.4426950216293334961 ;  /* 0x3fb8aa3b02027820 */ /* 0x000fca0000400000 */
[----:B------:R-:W-:-:S13]  /*0250*/  FSETP.GEU.AND P1, PT, R2, -126, PT ;  /* 0xc2fc00000200780b */ /* 0x000fda0003f2e000 */
[----:B------:R-:W-:-:S04]  /*0260*/  @!P1 FMUL R2, R2, 0.5 ;  /* 0x3f00000002029820 */ /* 0x000fc80000400000 */
[----:B0-----:R-:W0:Y:S01]  /*0270*/  MUFU.EX2 R20, R2 ;  /* 0x0000000200147308 */ /* 0x001e220000000800 */
[----:B---3--:R-:W-:Y:S01]  /*0280*/  FADD R19, RZ, -R19 ;  /* 0x80000013ff137221 */ /* 0x008fe20000000000 */
[----:B------:R-:W-:-:S03]  /*0290*/  FADD R15, RZ, -R15 ;  /* 0x8000000fff0f7221 */ /* 0x000fc60000000000 */
[----:B------:R-:W-:Y:S01]  /*02a0*/  FMUL R19, R19, 1.4426950216293334961 ;  /* 0x3fb8aa3b13137820 */ /* 0x000fe20000400000 */
[----:B------:R-:W-:Y:S01]  /*02b0*/  FMUL R15, R15, 1.4426950216293334961 ;  /* 0x3fb8aa3b0f0f7820 */ /* 0x000fe20000400000 */
[----:B------:R-:W-:-:S03]  /*02c0*/  FADD R23, RZ, -R23 ;  /* 0x80000017ff177221 */ /* 0x000fc60000000000 */
[----:B------:R-:W-:Y:S01]  /*02d0*/  FSETP.GEU.AND P4, PT, R19, -126, PT ;  /* 0xc2fc00001300780b */ /* 0x000fe20003f8e000 */
[----:B0-----:R-:W-:-:S04]  /*02e0*/  @!P1 FMUL R20, R20, R20 ;  /* 0x0000001414149220 */ /* 0x001fc80000400000 */
[----:B------:R-:W-:Y:S01]  /*02f0*/  FADD R24, R20, 1 ;  /* 0x3f80000014187421 */ /* 0x000fe20000000000 */
[----:B------:R-:W-:Y:S01]  /*0300*/  FSETP.GEU.AND P2, PT, R15, -126, PT ;  /* 0xc2fc00000f00780b */ /* 0x000fe20003f4e000 */
[----:B-1----:R-:W-:-:S03]  /*0310*/  FMUL R16, R23, 1.4426950216293334961 ;  /* 0x3fb8aa3b17107820 */ /* 0x002fc60000400000 */
[----:B------:R-:W-:Y:S02]  /*0320*/  FSETP.GT.AND P3, PT, R24, 8.50705917302346158658e+37, PT ;  /* 0x7e8000001800780b */ /* 0x000fe40003f64000 */
[----:B------:R-:W-:Y:S01]  /*0330*/  FSETP.GEU.AND P1, PT, R16, -126, PT ;  /* 0xc2fc00001000780b */ /* 0x000fe20003f2e000 */
[----:B------:R-:W-:-:S04]  /*0340*/  @!P4 FMUL R19, R19, 0.5 ;  /* 0x3f0000001313c820 */ /* 0x000fc80000400000 */
[----:B------:R-:W0:Y:S02]  /*0350*/  MUFU.EX2 R21, R19 ;  /* 0x0000001300157308 */ /* 0x000e240000000800 */
[----:B------:R-:W-:-:S04]  /*0360*/  @!P2 FMUL R15, R15, 0.5 ;  /* 0x3f0000000f0fa820 */ /* 0x000fc80000400000 */
[----:B------:R-:W-:Y:S01]  /*0370*/  @P3 FMUL R24, R24, 0.25 ;  /* 0x3e80000018183820 */ /* 0x000fe20000400000 */
[----:B------:R-:W-:Y:S01]  /*0380*/  HFMA2.MMA R20, -RZ, RZ, 1.625, 0 ;  /* 0x3e800000ff147435 */ /* 0x000fe200000001ff */
[----:B------:R1:W2:Y:S01]  /*0390*/  MUFU.EX2 R23, R15 ;  /* 0x0000000f00177308 */ /* 0x0002a20000000800 */
[----:B------:R-:W-:-:S07]  /*03a0*/  @!P1 FMUL R16, R16, 0.5 ;  /* 0x3f00000010109820 */ /* 0x000fce0000400000 */
[----:B------:R-:W3:Y:S01]  /*03b0*/  MUFU.RCP R24, R24 ;  /* 0x0000001800187308 */ /* 0x000ee20000001000 */
[----:B0-----:R-:W-:Y:S01]  /*03c0*/  @!P4 FMUL R21, R21, R21 ;  /* 0x000000151515c220 */ /* 0x001fe20000400000 */
[----:B-1----:R-:W-:-:S06]  /*03d0*/  FSEL R15, R20, 1, P3 ;  /* 0x3f800000140f7808 */ /* 0x002fcc0001800000 */
[----:B------:R-:W0:Y:S01]  /*03e0*/  MUFU.EX2 R17, R16 ;  /* 0x0000001000117308 */ /* 0x000e220000000800 */
[----:B------:R-:W-:Y:S01]  /*03f0*/  FADD R21, R21, 1 ;  /* 0x3f80000015157421 */ /* 0x000fe20000000000 */
[----:B--2---:R-:W-:Y:S01]  /*0400*/  @!P2 FMUL R23, R23, R23 ;  /* 0x000000171717a220 */ /* 0x004fe20000400000 */
[----:B---3--:R-:W-:-:S03]  /*0410*/  FMUL R19, R24, R15 ;  /* 0x0000000f18137220 */ /* 0x008fc60000400000 */
[----:B------:R-:W-:Y:S01]  /*0420*/  FADD R23, R23, 1 ;  /* 0x3f80000017177421 */ /* 0x000fe20000000000 */
[----:B------:R-:W-:Y:S01]  /*0430*/  FSETP.GT.AND P3, PT, R21, 8.50705917302346158658e+37, PT ;  /* 0x7e8000001500780b */ /* 0x000fe20003f64000 */
[-C--:B----4-:R-:W-:Y:S01]  /*0440*/  FMUL R15, R19, R4.reuse ;  /* 0x00000004130f7220 */ /* 0x090fe20000400000 */
[----:B0-----:R-:W-:Y:S02]  /*0450*/  @!P1 FMUL R17, R17, R17 ;  /* 0x0000001111119220 */ /* 0x001fe40000400000 */
[----:B------:R-:W-:Y:S01]  /*0460*/  FSETP.GT.AND P2, PT, R23, 8.50705917302346158658e+37, PT ;  /* 0x7e8000001700780b */ /* 0x000fe20003f44000 */
[----:B-----5:R-:W-:Y:S01]  /*0470*/  FFMA R2, R8, R4, R15 ;  /* 0x0000000408027223 */ /* 0x020fe2000000000f */
[----:B------:R-:W-:-:S07]  /*0480*/  FADD R8, R17, 1 ;  /* 0x3f80000011087421 */ /* 0x000fce0000000000 */
[----:B------:R-:W-:Y:S01]  /*0490*/  @P3 FMUL R21, R21, 0.25 ;  /* 0x3e80000015153820 */ /* 0x000fe20000400000 */
[----:B------:R-:W-:-:S03]  /*04a0*/  FSETP.GT.AND P1, PT, R8, 8.50705917302346158658e+37, PT ;  /* 0x7e8000000800780b */ /* 0x000fc60003f24000 */
[----:B------:R-:W0:Y:S01]  /*04b0*/  MUFU.RCP R4, R21 ;  /* 0x0000001500047308 */ /* 0x000e220000001000 */
[----:B------:R-:W-:Y:S01]  /*04c0*/  @P2 FMUL R23, R23, 0.25 ;  /* 0x3e80000017172820 */ /* 0x000fe20000400000 */
[----:B------:R-:W-:Y:S01]  /*04d0*/  FMUL R16, R19, R5 ;  /* 0x0000000513107220 */ /* 0x000fe20000400000 */
[----:B------:R-:W-:-:S05]  /*04e0*/  FSEL R25, R20, 1, P3 ;  /* 0x3f80000014197808 */ /* 0x000fca0001800000 */
[----:B------:R-:W1:Y:S02]  /*04f0*/  MUFU.RCP R23, R23 ;  /* 0x0000001700177308 */ /* 0x000e640000001000 */
[----:B------:R-:W-:Y:S01]  /*0500*/  @P1 FMUL R8, R8, 0.25 ;  /* 0x3e80000008081820 */ /* 0x000fe20000400000 */
[----:B------:R-:W-:Y:S01]  /*0510*/  FFMA R16, R9, R5, R16 ;  /* 0x0000000509107223 */ /* 0x000fe20000000010 */
[----:B------:R-:W-:Y:S01]  /*0520*/  LOP3.LUT R9, R13, 0x4, R14, 0xfe, !PT ;  /* 0x000000040d097812 */ /* 0x000fe200078efe0e */
[----:B------:R-:W-:Y:S01]  /*0530*/  FMUL R17, R19, R6 ;  /* 0x0000000613117220 */ /* 0x000fe20000400000 */
[----:B------:R-:W-:Y:S02]  /*0540*/  SHF.R.U32.HI R5, RZ, 0x2, R3 ;  /* 0x00000002ff057819 */ /* 0x000fe40000011603 */
[----:B------:R-:W-:Y:S01]  /*0550*/  LOP3.LUT R3, R13, 0xc, R22, 0xf8, !PT ;  /* 0x0000000c0d037812 */ /* 0x000fe200078ef816 */
[----:B------:R-:W2:Y:S01]  /*0560*/  MUFU.RCP R8, R8 ;  /* 0x0000000800087308 */ /* 0x000ea20000001000 */
[----:B------:R-:W-:-:S02]  /*0570*/  LOP3.LUT R15, R13, 0x8, R14, 0xfe, !PT ;  /* 0x000000080d0f7812 */ /* 0x000fc400078efe0e */
[----:B------:R-:W-:Y:S01]  /*0580*/  LOP3.LUT R13, R13, 0xc, R14, 0xfe, !PT ;  /* 0x0000000c0d0d7812 */ /* 0x000fe200078efe0e */
[----:B0-----:R-:W-:Y:S01]  /*0590*/  FMUL R14, R4, R25 ;  /* 0x00000019040e7220 */ /* 0x001fe20000400000 */
[----:B------:R-:W-:Y:S01]  /*05a0*/  FFMA R17, R10, R6, R17 ;  /* 0x000000060a117223 */ /* 0x000fe20000000011 */
[----:B------:R-:W-:Y:S01]  /*05b0*/  IMAD R25, R9, 0x200, R12 ;  /* 0x0000020009197824 */ /* 0x000fe200078e020c */
[----:B------:R-:W-:Y:S01]  /*05c0*/  FSEL R6, R20, 1, P2 ;  /* 0x3f80000014067808 */ /* 0x000fe20001000000 */
[----:B------:R-:W-:Y:S01]  /*05d0*/  FMUL R10, R19, R7 ;  /* 0x00000007130a7220 */ /* 0x000fe20000400000 */
[----:B------:R-:W-:Y:S02]  /*05e0*/  LEA.HI R9, R0, R9, RZ, 0xc ;  /* 0x0000000900097211 */ /* 0x000fe400078f60ff */
[----:B------:R-:W-:Y:S01]  /*05f0*/  SGXT.U32 R5, R5, 0x6 ;  /* 0x000000060505781a */ /* 0x000fe20000000000 */
[----:B------:R-:W-:Y:S01]  /*0600*/  FFMA R19, R11, R7, R10 ;  /* 0x000000070b137223 */ /* 0x000fe2000000000a */
[----:B------:R-:W-:Y:S01]  /*0610*/  SHF.R.S32.HI R9, RZ, 0xc, R9 ;  /* 0x0000000cff097819 */ /* 0x000fe20000011409 */
[----:B-1----:R-:W-:Y:S01]  /*0620*/  FMUL R23, R23, R6 ;  /* 0x0000000617177220 */ /* 0x002fe20000400000 */
[----:B------:R-:W-:-:S02]  /*0630*/  PRMT R18, R5, 0x6540, R18 ;  /* 0x0000654005127816 */ /* 0x000fc40000000012 */
[----:B------:R-:W-:Y:S02]  /*0640*/  CS2R R4, SRZ ;  /* 0x0000000000047805 */ /* 0x000fe4000001ff00 */
[----:B------:R-:W-:Y:S02]  /*0650*/  CS2R R6, SRZ ;  /* 0x0000000000067805 */ /* 0x000fe4000001ff00 */
[----:B------:R-:W-:Y:S01]  /*0660*/  FSEL R11, R20, 1, P1 ;  /* 0x3f800000140b7808 */ /* 0x000fe20000800000 */
[----:B------:R-:W-:Y:S01]  /*0670*/  IMAD.WIDE R24, R25, 0x4, R28 ;  /* 0x0000000419187825 */ /* 0x000fe200078e021c */
[----:B------:R-:W-:-:S03]  /*0680*/  LEA R21, R9, R12, 0x9 ;  /* 0x0000000c09157211 */ /* 0x000fc600078e48ff */
[----:B--2---:R-:W-:Y:S01]  /*0690*/  FMUL R20, R8, R11 ;  /* 0x0000000b08147220 */ /* 0x004fe20000400000 */
[----:B------:R0:W2:Y:S01]  /*06a0*/  @!P0 LDG.E.EL.128 R4, desc[UR6][R24.64] ;  /* 0x0000000618048981 */ /* 0x0000a2000c2e1d00 */
[----:B------:R-:W-:Y:S02]  /*06b0*/  CS2R R8, SRZ ;  /* 0x0000000000087805 */ /* 0x000fe4000001ff00 */
[----:B------:R-:W-:Y:S01]  /*06c0*/  CS2R R10, SRZ ;  /* 0x00000000000a7805 */ /* 0x000fe2000001ff00 */
[----:B0-----:R-:W-:-:S05]  /*06d0*/  IMAD.WIDE R24, R21, 0x4, R26 ;  /* 0x0000000415187825 */ /* 0x001fca00078e021a */
[----:B------:R-:W3:Y:S01]  /*06e0*/  @!P0 LDG.E.EL.128 R8, desc[UR6][R24.64] ;  /* 0x0000000618088981 */ /* 0x000ee2000c2e1d00 */
[C---:B--2---:R-:W-:Y:S01]  /*06f0*/  FMUL R22, R23.reuse, R5 ;  /* 0x0000000517167220 */ /* 0x044fe20000400000 */
[----:B------:R-:W-:-:S03]  /*0700*/  FMUL R21, R23, R4 ;  /* 0x0000000417157220 */ /* 0x000fc60000400000 */
[----:B---3--:R-:W-:Y:S01]  /*0710*/  FFMA R22, R9, R5, R22 ;  /* 0x0000000509167223 */ /* 0x008fe20000000016 */
[C---:B------:R-:W-:Y:S01]  /*0720*/  FMUL R5, R23.reuse, R6 ;  /* 0x0000000617057220 */ /* 0x040fe20000400000 */
[----:B------:R-:W-:Y:S01]  /*0730*/  FFMA R21, R8, R4, R21 ;  /* 0x0000000408157223 */ /* 0x000fe20000000015 */
[----:B------:R-:W-:Y:S01]  /*0740*/  FMUL R4, R23, R7 ;  /* 0x0000000717047220 */ /* 0x000fe20000400000 */
[----:B------:R-:W-:Y:S02]  /*0750*/  IMAD R9, R15, 0x200, R12 ;  /* 0x000002000f097824 */ /* 0x000fe400078e020c */
[----:B------:R-:W-:Y:S01]  /*0760*/  FFMA R23, R10, R6, R5 ;  /* 0x000000060a177223 */ /* 0x000fe20000000005 */
[C---:B------:R-:W-:Y:S02]  /*0770*/  LEA.HI R15, R0.reuse, R15, RZ, 0xc ;  /* 0x0000000f000f7211 */ /* 0x040fe400078f60ff */
[----:B------:R-:W-:Y:S01]  /*0780*/  LEA.HI R10, R0, R13, RZ, 0xc ;  /* 0x0000000d000a7211 */ /* 0x000fe200078f60ff */
[----:B------:R-:W-:Y:S01]  /*0790*/  FFMA R24, R11, R7, R4 ;  /* 0x000000070b187223 */ /* 0x000fe20000000004 */
[----:B------:R-:W-:-:S02]  /*07a0*/  SHF.R.S32.HI R15, RZ, 0xc, R15 ;  /* 0x0000000cff0f7819 */ /* 0x000fc4000001140f */
[----:B------:R-:W-:Y:S02]  /*07b0*/  SHF.R.S32.HI R11, RZ, 0xc, R10 ;  /* 0x0000000cff0b7819 */ /* 0x000fe4000001140a */
[----:B------:R-:W-:Y:S02]  /*07c0*/  CS2R R4, SRZ ;  /* 0x0000000000047805 */ /* 0x000fe4000001ff00 */
[-C--:B------:R-:W-:Y:S02]  /*07d0*/  LEA R13, R13, R12.reuse, 0x9 ;  /* 0x0000000c0d0d7211 */ /* 0x080fe400078e48ff */
[----:B------:R-:W-:Y:S01]  /*07e0*/  CS2R R6, SRZ ;  /* 0x0000000000067805 */ /* 0x000fe2000001ff00 */
[----:B------:R-:W-:Y:S01]  /*07f0*/  IMAD.WIDE R8, R9, 0x4, R28 ;  /* 0x0000000409087825 */ /* 0x000fe200078e021c */
[----:B------:R-:W-:-:S03]  /*0800*/  LEA R11, R11, R12, 0x9 ;  /* 0x0000000c0b0b7211 */ /* 0x000fc600078e48ff */
[----:B------:R-:W-:Y:S01]  /*0810*/  IMAD R15, R15, 0x200, R12 ;  /* 0x000002000f0f7824 */ /* 0x000fe200078e020c */
[----:B------:R0:W2:Y:S01]  /*0820*/  @!P0 LDG.E.EL.128 R4, desc[UR6][R8.64] ;  /* 0x0000000608048981 */ /* 0x0000a2000c2e1d00 */
[----:B------:R-:W-:-:S04]  /*0830*/  IMAD.WIDE R28, R13, 0x4, R28 ;  /* 0x000000040d1c7825 */ /* 0x000fc800078e021c */
[----:B------:R-:W-:-:S04]  /*0840*/  IMAD.WIDE R12, R15, 0x4, R26 ;  /* 0x000000040f0c7825 */ /* 0x000fc800078e021a */
[----:B------:R-:W-:Y:S01]  /*0850*/  IMAD.WIDE R26, R11, 0x4, R26 ;  /* 0x000000040b1a7825 */ /* 0x000fe200078e021a */
[----:B0-----:R-:W-:Y:S02]  /*0860*/  CS2R R8, SRZ ;  /* 0x0000000000087805 */ /* 0x001fe4000001ff00 */
[----:B------:R-:W-:-:S06]  /*0870*/  CS2R R10, SRZ ;  /* 0x00000000000a7805 */ /* 0x000fcc000001ff00 */
[----:B------:R0:W3:Y:S02]  /*0880*/  @!P0 LDG.E.EL.128 R8, desc[UR6][R12.64] ;  /* 0x000000060c088981 */ /* 0x0000e4000c2e1d00 */
[----:B0-----:R-:W-:Y:S01]  /*0890*/  CS2R R12, SRZ ;  /* 0x00000000000c7805 */ /* 0x001fe2000001ff00 */
[----:B--2---:R-:W-:-:S04]  /*08a0*/  FMUL R15, R14, R4 ;  /* 0x000000040e0f7220 */ /* 0x004fc80000400000 */
[----:B---3--:R-:W-:Y:S01]  /*08b0*/  FFMA R8, R8, R4, R15 ;  /* 0x0000000408087223 */ /* 0x008fe2000000000f */
[----:B------:R-:W-:-:S04]  /*08c0*/  FMUL R4, R14, R5 ;  /* 0x000000050e047220 */ /* 0x000fc80000400000 */
[----:B------:R-:W-:Y:S01]  /*08d0*/  FFMA R9, R9, R5, R4 ;  /* 0x0000000509097223 */ /* 0x000fe20000000004 */
[CC--:B------:R-:W-:Y:S01]  /*08e0*/  FMUL R5, R14.reuse, R6.reuse ;  /* 0x000000060e057220 */ /* 0x0c0fe20000400000 */
[-C--:B------:R-:W-:Y:S01]  /*08f0*/  FMUL R4, R14, R7.reuse ;  /* 0x000000070e047220 */ /* 0x080fe20000400000 */
[----:B------:R-:W-:Y:S02]  /*0900*/  CS2R R14, SRZ ;  /* 0x00000000000e7805 */ /* 0x000fe4000001ff00 */
[----:B------:R-:W-:Y:S01]  /*0910*/  FFMA R10, R10, R6, R5 ;  /* 0x000000060a0a7223 */ /* 0x000fe20000000005 */
[----:B------:R-:W-:Y:S01]  /*0920*/  FFMA R11, R11, R7, R4 ;  /* 0x000000070b0b7223 */ /* 0x000fe20000000004 */
[----:B------:R-:W-:Y:S02]  /*0930*/  CS2R R4, SRZ ;  /* 0x0000000000047805 */ /* 0x000fe4000001ff00 */
[----:B------:R-:W-:Y:S01]  /*0940*/  CS2R R6, SRZ ;  /* 0x0000000000067805 */ /* 0x000fe2000001ff00 */
[----:B------:R-:W2:Y:S05]  /*0950*/  @!P0 LDG.E.EL.128 R12, desc[UR6][R28.64] ;  /* 0x000000061c0c8981 */ /* 0x000eaa000c2e1d00 */
[----:B------:R2:W3:Y:S01]  /*0960*/  @!P0 LDG.E.EL.128 R4, desc[UR6][R26.64] ;  /* 0x000000061a048981 */ /* 0x0004e2000c2e1d00 */
[----:B------:R-:W0:Y:S01]  /*0970*/  S2R R25, SR_TID.X ;  /* 0x0000000000197919 */ /* 0x000e220000002100 */
[----:B------:R-:W1:Y:S01]  /*0980*/  S2UR UR5, SR_CgaCtaId ;  /* 0x00000000000579c3 */ /* 0x000e620000008800 */
[----:B------:R-:W-:-:S02]  /*0990*/  UMOV UR4, 0x400 ;  /* 0x0000040000047882 */ /* 0x000fc40000000000 */
[----:B-1----:R-:W-:Y:S01]  /*09a0*/  UPRMT UR4, UR5, 0x654, UR4 ;  /* 0x0000065405047896 */ /* 0x002fe20008000004 */
[----:B------:R-:W-:Y:S02]  /*09b0*/  LEA.HI R0, R0, R3, RZ, 0xc ;  /* 0x0000000300007211 */ /* 0x000fe400078f60ff */
[----:B------:R-:W-:Y:S01]  /*09c0*/  ISETP.GE.AND P1, PT, R18, 0x200, PT ;  /* 0x000002001200780c */ /* 0x000fe20003f26270 */
[----:B--2---:R-:W-:-:S04]  /*09d0*/  FMUL R27, R20, R12 ;  /* 0x0000000c141b7220 */ /* 0x004fc80000400000 */
[----:B---3--:R-:W-:Y:S01]  /*09e0*/  FFMA R4, R4, R12, R27 ;  /* 0x0000000c04047223 */ /* 0x008fe2000000001b */
[----:B------:R-:W-:-:S04]  /*09f0*/  FMUL R12, R20, R13 ;  /* 0x0000000d140c7220 */ /* 0x000fc80000400000 */
[----:B------:R-:W-:Y:S01]  /*0a00*/  FFMA R13, R5, R13, R12 ;  /* 0x0000000d050d7223 */ /* 0x000fe2000000000c */
[----:B0-----:R-:W-:Y:S01]  /*0a10*/  IMAD.SHL.U32 R5, R25, 0x40, RZ ;  /* 0x0000004019057824 */ /* 0x001fe200078e00ff */
[----:B------:R-:W-:-:S04]  /*0a20*/  SHF.R.U32.HI R12, RZ, 0x6, R25 ;  /* 0x00000006ff0c7819 */ /* 0x000fc80000011619 */
[----:B------:R-:W-:Y:S02]  /*0a30*/  SGXT.U32 R26, R12, 0x2 ;  /* 0x000000020c1a781a */ /* 0x000fe40000000000 */
[----:B------:R-:W-:-:S04]  /*0a40*/  LOP3.LUT R5, R5, 0xfc0, RZ, 0xc0, !PT ;  /* 0x00000fc005057812 */ /* 0x000fc800078ec0ff */
[----:B------:R-:W-:Y:S02]  /*0a50*/  LOP3.LUT R26, R5, R26, RZ, 0xfc, !PT ;  /* 0x0000001a051a7212 */ /* 0x000fe400078efcff */
[----:B------:R-:W-:-:S05]  /*0a60*/  IADD3 R5, R5, UR4, RZ ;  /* 0x0000000405057c10 */ /* 0x000fca000fffe0ff */
[----:B------:R-:W-:Y:S02]  /*0a70*/  IMAD R26, R26, 0x4, R5 ;  /* 0x000000041a1a7824 */ /* 0x000fe400078e0205 */
[CC--:B------:R-:W-:Y:S01]  /*0a80*/  FMUL R5, R20.reuse, R14.reuse ;  /* 0x0000000e14057220 */ /* 0x0c0fe20000400000 */
[-C--:B------:R-:W-:Y:S02]  /*0a90*/  FMUL R20, R20, R15.reuse ;  /* 0x0000000f14147220 */ /* 0x080fe40000400000 */
[----:B------:R0:W-:Y:S04]  /*0aa0*/  STS [R26+0xf0], R19 ;  /* 0x0000f0131a007388 */ /* 0x0001e80000000800 */
[----:B------:R1:W-:Y:S01]  /*0ab0*/  STS [R26+0x10], R21 ;  /* 0x000010151a007388 */ /* 0x0003e20000000800 */
[----:B------:R-:W-:Y:S01]  /*0ac0*/  SHF.L.U32 R12, R25, 0x2, RZ ;  /* 0x00000002190c7819 */ /* 0x000fe200000006ff */
[----:B0-----:R-:W-:Y:S01]  /*0ad0*/  FFMA R19, R6, R14, R5 ;  /* 0x0000000e06137223 */ /* 0x001fe20000000005 */
[----:B-1----:R-:W-:Y:S01]  /*0ae0*/  FFMA R21, R7, R15, R20 ;  /* 0x0000000f07157223 */ /* 0x002fe20000000014 */
[----:B------:R0:W-:Y:S04]  /*0af0*/  STS [R26], R2 ;  /* 0x000000021a007388 */ /* 0x0001e80000000800 */
[----:B------:R-:W-:Y:S04]  /*0b00*/  STS [R26+0x50], R16 ;  /* 0x000050101a007388 */ /* 0x000fe80000000800 */
[----:B------:R1:W-:Y:S01]  /*0b10*/  STS [R26+0xa0], R17 ;  /* 0x0000a0111a007388 */ /* 0x0003e20000000800 */
[----:B0-----:R-:W-:-:S03]  /*0b20*/  LOP3.LUT R2, R12, 0x3fc, RZ, 0xc0, !PT ;  /* 0x000003fc0c027812 */ /* 0x001fc600078ec0ff */
[----:B------:R-:W-:Y:S04]  /*0b30*/  STS [R26+0x60], R22 ;  /* 0x000060161a007388 */ /* 0x000fe80000000800 */
[----:B------:R-:W-:Y:S04]  /*0b40*/  STS [R26+0xb0], R23 ;  /* 0x0000b0171a007388 */ /* 0x000fe80000000800 */
[----:B------:R-:W-:Y:S04]  /*0b50*/  STS [R26+0x100], R24 ;  /* 0x000100181a007388 */ /* 0x000fe80000000800 */
[----:B------:R-:W-:Y:S04]  /*0b60*/  STS [R26+0x20], R8 ;  /* 0x000020081a007388 */ /* 0x000fe80000000800 */
[----:B------:R0:W-:Y:S04]  /*0b70*/  STS [R26+0x70], R9 ;  /* 0x000070091a007388 */ /* 0x0001e80000000800 */
[----:B------:R-:W-:Y:S04]  /*0b80*/  STS [R26+0xc0], R10 ;  /* 0x0000c00a1a007388 */ /* 0x000fe80000000800 */
[----:B------:R-:W-:Y:S04]  /*0b90*/  STS [R26+0x110], R11 ;  /* 0x0001100b1a007388 */ /* 0x000fe80000000800 */
[----:B------:R-:W-:Y:S04]  /*0ba0*/  STS [R26+0x30], R4 ;  /* 0x000030041a007388 */ /* 0x000fe80000000800 */
[----:B------:R-:W-:Y:S04]  /*0bb0*/  STS [R26+0x80], R13 ;  /* 0x0000800d1a007388 */ /* 0x000fe80000000800 */
[----:B------:R2:W-:Y:S04]  /*0bc0*/  STS [R26+0xd0], R19 ;  /* 0x0000d0131a007388 */ /* 0x0005e80000000800 */
[----:B------:R3:W-:Y:S01]  /*0bd0*/  STS [R26+0x120], R21 ;  /* 0x000120151a007388 */ /* 0x0007e20000000800 */
[C---:B------:R-:W-:Y:S01]  /*0be0*/  LOP3.LUT R5, R2.reuse, 0x400, RZ, 0xfc, !PT ;  /* 0x0000040002057812 */ /* 0x040fe200078efcff */
[----:B-1----:R-:W1:Y:S01]  /*0bf0*/  LDC.64 R16, c[0x0][0x228] ;  /* 0x00008a00ff107b82 */ /* 0x002e620000000a00 */
[----:B------:R-:W-:-:S02]  /*0c00*/  LOP3.LUT R6, R2, 0x800, RZ, 0xfc, !PT ;  /* 0x0000080002067812 */ /* 0x000fc400078efcff */
[----:B------:R-:W-:Y:S02]  /*0c10*/  LOP3.LUT R25, R25, 0xfc, RZ, 0xc0, !PT ;  /* 0x000000fc19197812 */ /* 0x000fe400078ec0ff */
[----:B------:R-:W-:Y:S02]  /*0c20*/  LOP3.LUT R5, R5, 0x7f0, RZ, 0xc0, !PT ;  /* 0x000007f005057812 */ /* 0x000fe400078ec0ff */
[----:B------:R-:W-:Y:S02]  /*0c30*/  LOP3.LUT R6, R6, 0xbf0, RZ, 0xc0, !PT ;  /* 0x00000bf006067812 */ /* 0x000fe400078ec0ff */
[----:B------:R-:W-:Y:S01]  /*0c40*/  LEA R25, R25, UR4, 0x2 ;  /* 0x0000000419197c11 */ /* 0x000fe2000f8e10ff */
[----:B------:R-:W-:Y:S01]  /*0c50*/  VIADD R7, R5, UR4 ;  /* 0x0000000405077c36 */ /* 0x000fe20008000000 */
[----:B0-----:R-:W-:-:S03]  /*0c60*/  IADD3 R9, R6, UR4, RZ ;  /* 0x0000000406097c10 */ /* 0x001fc6000fffe0ff */
[C---:B------:R-:W-:Y:S01]  /*0c70*/  IMAD R5, R2.reuse, 0x4, R25 ;  /* 0x0000000402057824 */ /* 0x040fe200078e0219 */
[C---:B------:R-:W-:Y:S01]  /*0c80*/  LEA R8, R2.reuse, R7, 0x2 ;  /* 0x0000000702087211 */ /* 0x040fe200078e10ff */
[----:B------:R-:W-:Y:S01]  /*0c90*/  BAR.SYNC.DEFER_BLOCKING 0x0 ;  /* 0x0000000000007b1d */ /* 0x000fe20000010000 */
[----:B------:R-:W-:Y:S01]  /*0ca0*/  IMAD R12, R2, 0x4, R9 ;  /* 0x00000004020c7824 */ /* 0x000fe200078e0209 */
[C---:B--2---:R-:W-:Y:S02]  /*0cb0*/  SHF.L.U32 R19, R0.reuse, 0x9, RZ ;  /* 0x0000000900137819 */ /* 0x044fe400000006ff */
[----:B------:R-:W-:Y:S02]  /*0cc0*/  LOP3.LUT R0, R0, 0xfffff000, RZ, 0xc0, !PT ;  /* 0xfffff00000007812 */ /* 0x000fe400078ec0ff */
[----:B------:R-:W0:Y:S04]  /*0cd0*/  LDS.128 R4, [R5] ;  /* 0x0000000005047984 */ /* 0x000e280000000c00 */
[----:B------:R-:W2:Y:S04]  /*0ce0*/  LDS.128 R8, [R8+0x1000] ;  /* 0x0010000008087984 */ /* 0x000ea80000000c00 */
[----:B------:R-:W4:Y:S01]  /*0cf0*/  LDS.128 R12, [R12+0x2000] ;  /* 0x002000000c0c7984 */ /* 0x000f220000000c00 */
[----:B------:R-:W-:-:S02]  /*0d00*/  LOP3.LUT R19, R19, 0xffe00000, RZ, 0xc0, !PT ;  /* 0xffe0000013137812 */ /* 0x000fc400078ec0ff */
[C---:B------:R-:W-:Y:S02]  /*0d10*/  LOP3.LUT R20, R18.reuse, 0x80, RZ, 0xfc, !PT ;  /* 0x0000008012147812 */ /* 0x040fe400078efcff */
[----:B------:R-:W-:Y:S02]  /*0d20*/  IADD3 R3, R19, R3, -R0 ;  /* 0x0000000313037210 */ /* 0x000fe40007ffe800 */
[C---:B------:R-:W-:Y:S02]  /*0d30*/  LOP3.LUT R0, R18.reuse, 0x40, RZ, 0xfc, !PT ;  /* 0x0000004012007812 */ /* 0x040fe400078efcff */
[----:B------:R-:W-:Y:S02]  /*0d40*/  LOP3.LUT R22, R18, 0xc0, RZ, 0xfc, !PT ;  /* 0x000000c012167812 */ /* 0x000fe400078efcff */
[----:B------:R-:W-:Y:S02]  /*0d50*/  ISETP.GE.AND P2, PT, R0, 0x200, PT ;  /* 0x000002000000780c */ /* 0x000fe40003f46270 */
[----:B------:R-:W-:Y:S01]  /*0d60*/  ISETP.GE.AND P3, PT, R20, 0x200, PT ;  /* 0x000002001400780c */ /* 0x000fe20003f66270 */
[----:B---3--:R-:W-:Y:S01]  /*0d70*/  IMAD R21, R18, 0x1000, R3 ;  /* 0x0000100012157824 */ /* 0x008fe200078e0203 */
[----:B------:R-:W-:-:S02]  /*0d80*/  ISETP.GE.AND P0, PT, R22, 0x200, PT ;  /* 0x000002001600780c */ /* 0x000fc40003f06270 */
[----:B------:R-:W-:Y:S01]  /*0d90*/  LEA R23, R0, R3, 0xc ;  /* 0x0000000300177211 */ /* 0x000fe200078e60ff */
[----:B------:R-:W-:Y:S01]  /*0da0*/  IMAD R25, R20, 0x1000, R3 ;  /* 0x0000100014197824 */ /* 0x000fe200078e0203 */
[----:B------:R-:W-:Y:S01]  /*0db0*/  LOP3.LUT R19, R2, 0xc00, RZ, 0xfc, !PT ;  /* 0x00000c0002137812 */ /* 0x000fe200078efcff */
[----:B-1----:R-:W-:-:S03]  /*0dc0*/  IMAD.WIDE R20, R21, 0x4, R16 ;  /* 0x0000000415147825 */ /* 0x002fc600078e0210 */
[----:B------:R-:W-:Y:S01]  /*0dd0*/  LOP3.LUT R19, R19, 0xff0, RZ, 0xc0, !PT ;  /* 0x00000ff013137812 */ /* 0x000fe200078ec0ff */
[----:B------:R-:W-:-:S04]  /*0de0*/  IMAD.WIDE R22, R23, 0x4, R16 ;  /* 0x0000000417167825 */ /* 0x000fc800078e0210 */
[----:B------:R-:W-:Y:S01]  /*0df0*/  IMAD.WIDE R24, R25, 0x4, R16 ;  /* 0x0000000419187825 */ /* 0x000fe200078e0210 */
[----:B------:R-:W-:Y:S01]  /*0e00*/  IADD3 R19, R19, UR4, RZ ;  /* 0x0000000413137c10 */ /* 0x000fe2000fffe0ff */
[----:B0-----:R0:W-:Y:S04]  /*0e10*/  @!P1 STG.E.128 desc[UR6][R20.64], R4 ;  /* 0x0000000414009986 */ /* 0x0011e8000c101d06 */
[----:B--2---:R0:W-:Y:S01]  /*0e20*/  @!P2 STG.E.128 desc[UR6][R22.64], R8 ;  /* 0x000000081600a986 */ /* 0x0041e2000c101d06 */
[----:B------:R-:W-:-:S03]  /*0e30*/  IMAD R19, R2, 0x4, R19 ;  /* 0x0000000402137824 */ /* 0x000fc600078e0213 */
[----:B----4-:R0:W-:Y:S02]  /*0e40*/  @!P3 STG.E.128 desc[UR6][R24.64], R12 ;  /* 0x0000000c1800b986 */ /* 0x0101e4000c101d06 */
[----:B0-----:R-:W-:Y:S05]  /*0e50*/  @P0 EXIT ;  /* 0x000000000000094d */ /* 0x001fea0003800000 */
[----:B0-----:R-:W0:Y:S01]  /*0e60*/  LDS.128 R4, [R19+0x3000] ;  /* 0x0030000013047984 */ /* 0x001e220000000c00 */
[----:B------:R-:W-:-:S04]  /*0e70*/  LOP3.LUT R18, R18, 0xc0, RZ, 0xfc, !PT ;  /* 0x000000c012127812 */ /* 0x000fc800078efcff */
[----:B------:R-:W-:-:S05]  /*0e80*/  LEA R3, R18, R3, 0xc ;  /* 0x0000000312037211 */ /* 0x000fca00078e60ff */
[----:B------:R-:W-:-:S05]  /*0e90*/  IMAD.WIDE R16, R3, 0x4, R16 ;  /* 0x0000000403107825 */ /* 0x000fca00078e0210 */
[----:B0-----:R-:W-:Y:S01]  /*0ea0*/  STG.E.128 desc[UR6][R16.64], R4 ;  /* 0x0000000410007986 */ /* 0x001fe2000c101d06 */
[----:B------:R-:W-:Y:S05]  /*0eb0*/  EXIT ;  /* 0x000000000000794d */ /* 0x000fea0003800000 */
.L_x_0:
[----:B------:R-:W-:-:S00]  /*0ec0*/  BRA `(.L_x_0) ;  /* 0xfffffffc00fc7947 */ /* 0x000fc0000383ffff */
[----:B------:R-:W-:-:S00]  /*0ed0*/  NOP ;  /* 0x0000000000007918 */ /* 0x000fc00000000000 */
        /* <DEDUP_REMOVED lines=10> */
.L_x_1:


//--------------------- .nv.shared.triton_poi_fused_add_mul_sigmoid_7 --------------------------
	.section	.nv.shared.triton_poi_fused_add_mul_sigmoid_7,"aw",@nobits
	.sectionflags	@""
	.align	16
	.zero		1024


//--------------------- .nv.constant0.triton_poi_fused_add_mul_sigmoid_7 --------------------------
	.section	.nv.constant0.triton_poi_fused_add_mul_sigmoid_7,"a",@progbits
	.sectionflags	@""
	.align	4
.nv.constant0.triton_poi_fused_add_mul_sigmoid_7:
	.zero		568
